	.headerflags	@"EF_CUDA_TEXMODE_UNIFIED EF_CUDA_64BIT_ADDRESS EF_CUDA_ACCELERATORS EF_CUDA_SM90 EF_CUDA_VIRTUAL_SM(EF_CUDA_SM90)"
	.elftype	@"ET_EXEC"


//--------------------- .nv.info                  --------------------------
	.section	.nv.info,"",@"SHT_CUDA_INFO"
	.align	4


	//----- nvinfo : EIATTR_REGCOUNT
	.align		4
        /*0000*/ 	.byte	0x04, 0x2f
        /*0002*/ 	.short	(.L_3 - .L_2)
	.align		4
.L_2:
        /*0004*/ 	.word	index@(triton_poi_fused__native_batch_norm_legit_no_training_relu_2)
        /*0008*/ 	.word	0x00000010


	//----- nvinfo : EIATTR_MIN_STACK_SIZE
	.align		4
.L_3:
        /*000c*/ 	.byte	0x04, 0x12
        /*000e*/ 	.short	(.L_5 - .L_4)
	.align		4
.L_4:
        /*0010*/ 	.word	index@(triton_poi_fused__native_batch_norm_legit_no_training_relu_2)
        /*0014*/ 	.word	0x00000000


	//----- nvinfo : EIATTR_FRAME_SIZE
	.align		4
.L_5:
        /*0018*/ 	.byte	0x04, 0x11
        /*001a*/ 	.short	(.L_7 - .L_6)
	.align		4
.L_6:
        /*001c*/ 	.word	index@(triton_poi_fused__native_batch_norm_legit_no_training_relu_2)
        /*0020*/ 	.word	0x00000000


	//----- nvinfo : EIATTR_MIN_STACK_SIZE
	.align		4
.L_7:
        /*0024*/ 	.byte	0x04, 0x12
        /*0026*/ 	.short	(.L_9 - .L_8)
	.align		4
.L_8:
        /*0028*/ 	.word	index@(triton_poi_fused__native_batch_norm_legit_no_training_relu_2)
        /*002c*/ 	.word	0x00000000
.L_9:


//--------------------- .nv.info.triton_poi_fused__native_batch_norm_legit_no_training_relu_2 --------------------------
	.section	.nv.info.triton_poi_fused__native_batch_norm_legit_no_training_relu_2,"",@"SHT_CUDA_INFO"
	.sectionflags	@""
	.align	4


	//----- nvinfo : EIATTR_CUDA_API_VERSION
	.align		4
        /*0000*/ 	.byte	0x04, 0x37
        /*0002*/ 	.short	(.L_11 - .L_10)
.L_10:
        /*0004*/ 	.word	0x0000007c


	//----- nvinfo : EIATTR_KPARAM_INFO
	.align		4
.L_11:
        /*0008*/ 	.byte	0x04, 0x17
        /*000a*/ 	.short	(.L_13 - .L_12)
.L_12:
        /*000c*/ 	.word	0x00000000
        /*0010*/ 	.short	0x0006
        /*0012*/ 	.short	0x0030
        /*0014*/ 	.byte	0x00, 0xf0, 0x11, 0x00


	//----- nvinfo : EIATTR_KPARAM_INFO
	.align		4
.L_13:
        /*0018*/ 	.byte	0x04, 0x17
        /*001a*/ 	.short	(.L_15 - .L_14)
.L_14:
        /*001c*/ 	.word	0x00000000
        /*0020*/ 	.short	0x0005
        /*0022*/ 	.short	0x0028
        /*0024*/ 	.byte	0x00, 0xf4, 0x21, 0x00


	//----- nvinfo : EIATTR_KPARAM_INFO
	.align		4
.L_15:
        /*0028*/ 	.byte	0x04, 0x17
        /*002a*/ 	.short	(.L_17 - .L_16)
.L_16:
        /*002c*/ 	.word	0x00000000
        /*0030*/ 	.short	0x0004
        /*0032*/ 	.short	0x0020
        /*0034*/ 	.byte	0x00, 0xf4, 0x21, 0x00


	//----- nvinfo : EIATTR_KPARAM_INFO
	.align		4
.L_17:
        /*0038*/ 	.byte	0x04, 0x17
        /*003a*/ 	.short	(.L_19 - .L_18)
.L_18:
        /*003c*/ 	.word	0x00000000
        /*0040*/ 	.short	0x0003
        /*0042*/ 	.short	0x0018
        /*0044*/ 	.byte	0x00, 0xf4, 0x21, 0x00


	//----- nvinfo : EIATTR_KPARAM_INFO
	.align		4
.L_19:
        /*0048*/ 	.byte	0x04, 0x17
        /*004a*/ 	.short	(.L_21 - .L_20)
.L_20:
        /*004c*/ 	.word	0x00000000
        /*0050*/ 	.short	0x0002
        /*0052*/ 	.short	0x0010
        /*0054*/ 	.byte	0x00, 0xf4, 0x21, 0x00


	//----- nvinfo : EIATTR_KPARAM_INFO
	.align		4
.L_21:
        /*0058*/ 	.byte	0x04, 0x17
        /*005a*/ 	.short	(.L_23 - .L_22)
.L_22:
        /*005c*/ 	.word	0x00000000
        /*0060*/ 	.short	0x0001
        /*0062*/ 	.short	0x0008
        /*0064*/ 	.byte	0x00, 0xf4, 0x21, 0x00


	//----- nvinfo : EIATTR_KPARAM_INFO
	.align		4
.L_23:
        /*0068*/ 	.byte	0x04, 0x17
        /*006a*/ 	.short	(.L_25 - .L_24)
.L_24:
        /*006c*/ 	.word	0x00000000
        /*0070*/ 	.short	0x0000
        /*0072*/ 	.short	0x0000
        /*0074*/ 	.byte	0x00, 0xf4, 0x21, 0x00


	//----- nvinfo : EIATTR_SPARSE_MMA_MASK
	.align		4
.L_25:
        /*0078*/ 	.byte	0x03, 0x50
        /*007a*/ 	.short	0x0000


	//----- nvinfo : EIATTR_MAXREG_COUNT
	.align		4
        /*007c*/ 	.byte	0x03, 0x1b
        /*007e*/ 	.short	0x00ff


	//----- nvinfo : EIATTR_EXIT_INSTR_OFFSETS
	.align		4
        /*0080*/ 	.byte	0x04, 0x1c
        /*0082*/ 	.short	(.L_27 - .L_26)


	//   ....[0]....
.L_26:
        /*0084*/ 	.word	0x000002f0


	//----- nvinfo : EIATTR_REQNTID
	.align		4
.L_27:
        /*0088*/ 	.byte	0x04, 0x10
        /*008a*/ 	.short	(.L_29 - .L_28)
.L_28:
        /*008c*/ 	.word	0x00000080
        /*0090*/ 	.word	0x00000001
        /*0094*/ 	.word	0x00000001


	//----- nvinfo : EIATTR_CBANK_PARAM_SIZE
	.align		4
.L_29:
        /*0098*/ 	.byte	0x03, 0x19
        /*009a*/ 	.short	0x0034


	//----- nvinfo : EIATTR_PARAM_CBANK
	.align		4
        /*009c*/ 	.byte	0x04, 0x0a
        /*009e*/ 	.short	(.L_31 - .L_30)
	.align		4
.L_30:
        /*00a0*/ 	.word	index@(.nv.constant0.triton_poi_fused__native_batch_norm_legit_no_training_relu_2)
        /*00a4*/ 	.short	0x0210
        /*00a6*/ 	.short	0x0034


	//----- nvinfo : EIATTR_SW_WAR
	.align		4
.L_31:
        /*00a8*/ 	.byte	0x04, 0x36
        /*00aa*/ 	.short	(.L_33 - .L_32)
.L_32:
        /*00ac*/ 	.word	0x00000008
.L_33:


//--------------------- .nv.callgraph             --------------------------
	.section	.nv.callgraph,"",@"SHT_CUDA_CALLGRAPH"
	.align	4
	.sectionentsize	8
	.align		4
        /*0000*/ 	.word	0x00000000
	.align		4
        /*0004*/ 	.word	0xffffffff
	.align		4
        /*0008*/ 	.word	0x00000000
	.align		4
        /*000c*/ 	.word	0xfffffffe
	.align		4
        /*0010*/ 	.word	0x00000000
	.align		4
        /*0014*/ 	.word	0xfffffffd
	.align		4
        /*0018*/ 	.word	0x00000000
	.align		4
        /*001c*/ 	.word	0xfffffffc


//--------------------- .nv.constant4             --------------------------
	.section	.nv.constant4,"a",@progbits
	.align	8
	.align		8
.nv.constant4:
        /*0000*/ 	.dword	_$_str
	.align		8
        /*0008*/ 	.dword	_$_str_$_2


//--------------------- .text.triton_poi_fused__native_batch_norm_legit_no_training_relu_2 --------------------------
	.section	.text.triton_poi_fused__native_batch_norm_legit_no_training_relu_2,"ax",@progbits
	.align	128
        .global         triton_poi_fused__native_batch_norm_legit_no_training_relu_2
        .type           triton_poi_fused__native_batch_norm_legit_no_training_relu_2,@function
        .size           triton_poi_fused__native_batch_norm_legit_no_training_relu_2,(.L_x_1 - triton_poi_fused__native_batch_norm_legit_no_training_relu_2)
        .other          triton_poi_fused__native_batch_norm_legit_no_training_relu_2,@"STO_CUDA_ENTRY STV_DEFAULT"
triton_poi_fused__native_batch_norm_legit_no_training_relu_2:
.text.triton_poi_fused__native_batch_norm_legit_no_training_relu_2:
[----:B------:R-:W-:Y:S01]  /*0000*/  LDC R1, c[0x0][0x28] ;  /* 0x00000a00ff017b82 */ /* 0x000fe20000000800 */
[----:B------:R-:W1:Y:S07]  /*0010*/  S2R R0, SR_TID.X ;  /* 0x0000000000007919 */ /* 0x000e6e0000002100 */
[----:B------:R-:W2:Y:S01]  /*0020*/  LDC.64 R6, c[0x0][0x220] ;  /* 0x00008800ff067b82 */ /* 0x000ea20000000a00 */
[----:B------:R-:W-:Y:S01]  /*0030*/  ULDC.64 UR4, c[0x0][0x208] ;  /* 0x0000820000047ab9 */ /* 0x000fe20000000a00 */
[----:B------:R-:W3:Y:S06]  /*0040*/  S2R R3, SR_CTAID.X ;  /* 0x0000000000037919 */ /* 0x000eec0000002500 */
[----:B------:R-:W4:Y:S08]  /*0050*/  LDC.64 R4, c[0x0][0x218] ;  /* 0x00008600ff047b82 */ /* 0x000f300000000a00 */
[----:B------:R-:W5:Y:S08]  /*0060*/  LDC.64 R8, c[0x0][0x228] ;  /* 0x00008a00ff087b82 */ /* 0x000f700000000a00 */
[----:B------:R-:W5:Y:S01]  /*0070*/  LDC.64 R10, c[0x0][0x230] ;  /* 0x00008c00ff0a7b82 */ /* 0x000f620000000a00 */
[----:B-1----:R-:W-:-:S02]  /*0080*/  LOP3.LUT R0, R0, 0x7f, RZ, 0xc0, !PT ;  /* 0x0000007f00007812 */ /* 0x002fc400078ec0ff */
[----:B---3--:R-:W-:Y:S02]  /*0090*/  SHF.R.S32.HI R2, RZ, 0x18, R3 ;  /* 0x00000018ff027819 */ /* 0x008fe40000011403 */
[----:B------:R-:W-:Y:S02]  /*00a0*/  LEA R0, R3, R0, 0x7 ;  /* 0x0000000003007211 */ /* 0x000fe400078e38ff */
[----:B------:R-:W-:-:S04]  /*00b0*/  SGXT R3, R2, 0x1 ;  /* 0x000000010203781a */ /* 0x000fc80000000200 */
[----:B------:R-:W-:-:S04]  /*00c0*/  LEA.HI R3, R3, R0, RZ, 0x6 ;  /* 0x0000000003037211 */ /* 0x000fc800078f30ff */
[----:B------:R-:W-:-:S04]  /*00d0*/  SHF.R.S32.HI R3, RZ, 0x6, R3 ;  /* 0x00000006ff037819 */ /* 0x000fc80000011403 */
[----:B------:R-:W-:-:S04]  /*00e0*/  LEA.HI R2, R3, R3, RZ, 0x7 ;  /* 0x0000000303027211 */ /* 0x000fc800078f38ff */
[----:B------:R-:W-:-:S04]  /*00f0*/  LOP3.LUT R2, R2, 0xffffff80, RZ, 0xc0, !PT ;  /* 0xffffff8002027812 */ /* 0x000fc800078ec0ff */
[----:B------:R-:W-:Y:S02]  /*0100*/  IADD3 R13, R3, -R2, RZ ;  /* 0x80000002030d7210 */ /* 0x000fe40007ffe0ff */
[----:B------:R-:W1:Y:S03]  /*0110*/  LDC.64 R2, c[0x0][0x210] ;  /* 0x00008400ff027b82 */ /* 0x000e660000000a00 */
[----:B--2---:R-:W-:-:S06]  /*0120*/  IMAD.WIDE R6, R13, 0x4, R6 ;  /* 0x000000040d067825 */ /* 0x004fcc00078e0206 */
[----:B------:R-:W2:Y:S01]  /*0130*/  LDG.E.EL R6, desc[UR4][R6.64] ;  /* 0x0000000406067981 */ /* 0x000ea2000c2e1900 */
[----:B----4-:R-:W-:-:S04]  /*0140*/  IMAD.WIDE R4, R13, 0x4, R4 ;  /* 0x000000040d047825 */ /* 0x010fc800078e0204 */
[C---:B-----5:R-:W-:Y:S02]  /*0150*/  IMAD.WIDE R8, R13.reuse, 0x4, R8 ;  /* 0x000000040d087825 */ /* 0x060fe400078e0208 */
[----:B------:R3:W4:Y:S02]  /*0160*/  LDG.E.EL R5, desc[UR4][R4.64] ;  /* 0x0000000404057981 */ /* 0x000724000c2e1900 */
[----:B0-----:R-:W-:Y:S02]  /*0170*/  IMAD.WIDE R10, R13, 0x4, R10 ;  /* 0x000000040d0a7825 */ /* 0x001fe400078e020a */
[----:B------:R-:W5:Y:S02]  /*0180*/  LDG.E.EL R8, desc[UR4][R8.64] ;  /* 0x0000000408087981 */ /* 0x000f64000c2e1900 */
[C---:B-1----:R-:W-:Y:S02]  /*0190*/  IMAD.WIDE R2, R0.reuse, 0x4, R2 ;  /* 0x0000000400027825 */ /* 0x042fe400078e0202 */
[----:B------:R-:W5:Y:S04]  /*01a0*/  LDG.E.EL R11, desc[UR4][R10.64] ;  /* 0x000000040a0b7981 */ /* 0x000f68000c2e1900 */
[----:B------:R0:W4:Y:S01]  /*01b0*/  LDG.E R12, desc[UR4][R2.64] ;  /* 0x00000004020c7981 */ /* 0x000122000c1e1900 */
[----:B---3--:R-:W-:Y:S01]  /*01c0*/  HFMA2.MMA R4, -RZ, RZ, 1.625, 0 ;  /* 0x3e800000ff047435 */ /* 0x008fe200000001ff */
[----:B0-----:R-:W0:Y:S02]  /*01d0*/  LDC.64 R2, c[0x0][0x238] ;  /* 0x00008e00ff027b82 */ /* 0x001e240000000a00 */
[----:B0-----:R-:W-:-:S04]  /*01e0*/  IMAD.WIDE R2, R0, 0x4, R2 ;  /* 0x0000000400027825 */ /* 0x001fc800078e0202 */
[----:B--2---:R-:W-:-:S04]  /*01f0*/  FADD R6, R6, 9.9999997473787516356e-06 ;  /* 0x3727c5ac06067421 */ /* 0x004fc80000000000 */
[----:B------:R-:W0:Y:S02]  /*0200*/  MUFU.SQRT R7, R6 ;  /* 0x0000000600077308 */ /* 0x000e240000002000 */
[C---:B0-----:R-:W-:Y:S02]  /*0210*/  FSETP.GT.AND P0, PT, R7.reuse, 8.50705917302346158658e+37, PT ;  /* 0x7e8000000700780b */ /* 0x041fe40003f04000 */
[----:B------:R-:W-:-:S11]  /*0220*/  FSETP.GEU.AND P1, PT, R7, 1.175494350822287508e-38, PT ;  /* 0x008000000700780b */ /* 0x000fd60003f2e000 */
[----:B------:R-:W-:-:S04]  /*0230*/  @P0 FMUL R7, R7, 0.25 ;  /* 0x3e80000007070820 */ /* 0x000fc80000400000 */
[----:B------:R-:W-:-:S06]  /*0240*/  @!P1 FMUL R7, R7, 16777216 ;  /* 0x4b80000007079820 */ /* 0x000fcc0000400000 */
[----:B------:R-:W0:Y:S01]  /*0250*/  MUFU.RCP R7, R7 ;  /* 0x0000000700077308 */ /* 0x000e220000001000 */
[----:B------:R-:W-:Y:S01]  /*0260*/  FSEL R4, R4, 1, P0 ;  /* 0x3f80000004047808 */ /* 0x000fe20000000000 */
[----:B----4-:R-:W-:-:S04]  /*0270*/  FADD R5, R12, -R5 ;  /* 0x800000050c057221 */ /* 0x010fc80000000000 */
[----:B------:R-:W-:-:S04]  /*0280*/  @!P1 FMUL R4, R4, 16777216 ;  /* 0x4b80000004049820 */ /* 0x000fc80000400000 */
[----:B0-----:R-:W-:-:S04]  /*0290*/  FMUL R4, R7, R4 ;  /* 0x0000000407047220 */ /* 0x001fc80000400000 */
[----:B------:R-:W-:-:S04]  /*02a0*/  FMUL R4, R5, R4 ;  /* 0x0000000405047220 */ /* 0x000fc80000400000 */
[----:B-----5:R-:W-:-:S05]  /*02b0*/  FFMA R4, R8, R4, R11 ;  /* 0x0000000408047223 */ /* 0x020fca000000000b */
[----:B------:R-:W-:-:S04]  /*02c0*/  FSETP.GEU.AND P0, PT, R4, RZ, PT ;  /* 0x000000ff0400720b */ /* 0x000fc80003f0e000 */
[----:B------:R-:W-:-:S05]  /*02d0*/  FSEL R5, R4, RZ, P0 ;  /* 0x000000ff04057208 */ /* 0x000fca0000000000 */
[----:B------:R-:W-:Y:S01]  /*02e0*/  STG.E desc[UR4][R2.64], R5 ;  /* 0x0000000502007986 */ /* 0x000fe2000c101904 */
[----:B------:R-:W-:Y:S05]  /*02f0*/  EXIT ;  /* 0x000000000000794d */ /* 0x000fea0003800000 */
.L_x_0:
[----:B------:R-:W-:-:S00]  /*0300*/  BRA `(.L_x_0) ;  /* 0xfffffffc00fc7947 */ /* 0x000fc0000383ffff */
[----:B------:R-:W-:-:S00]  /*0310*/  NOP ;  /* 0x0000000000007918 */ /* 0x000fc00000000000 */
        /* <DEDUP_REMOVED lines=14> */
.L_x_1:


//--------------------- .nv.global.init           --------------------------
	.section	.nv.global.init,"aw",@progbits
.nv.global.init:
	.type		_$_str,@object
	.size		_$_str,(_$_str_$_2 - _$_str)
_$_str:
        /*0000*/ 	.byte	0x5f, 0x5f, 0x43, 0x55, 0x44, 0x41, 0x5f, 0x46, 0x54, 0x5a, 0x00
	.type		_$_str_$_2,@object
	.size		_$_str_$_2,(.L_1 - _$_str_$_2)
_$_str_$_2:
        /*000b*/ 	.byte	0x5f, 0x5f, 0x43, 0x55, 0x44, 0x41, 0x5f, 0x50, 0x52, 0x45, 0x43, 0x5f, 0x53, 0x51, 0x52, 0x54
        /*001b*/ 	.byte	0x00
.L_1:


//--------------------- .nv.constant0.triton_poi_fused__native_batch_norm_legit_no_training_relu_2 --------------------------
	.section	.nv.constant0.triton_poi_fused__native_batch_norm_legit_no_training_relu_2,"a",@progbits
	.sectionflags	@""
	.align	4
.nv.constant0.triton_poi_fused__native_batch_norm_legit_no_training_relu_2:
	.zero		580
